//
// Generated by NVIDIA NVVM Compiler
//
// Compiler Build ID: CL-36424714
// Cuda compilation tools, release 13.0, V13.0.88
// Based on NVVM 20.0.0
//

.version 9.0
.target sm_100
.address_size 64

	// .globl	_Z5saxpyifPfS_

.visible .entry _Z5saxpyifPfS_(
	.param .u32 _Z5saxpyifPfS__param_0,
	.param .f32 _Z5saxpyifPfS__param_1,
	.param .u64 .ptr .align 1 _Z5saxpyifPfS__param_2,
	.param .u64 .ptr .align 1 _Z5saxpyifPfS__param_3
)
{
	.reg .pred 	%p<2>;
	.reg .b32 	%r<6>;
	.reg .b32 	%f<5>;
	.reg .b64 	%rd<8>;

	ld.param.u32 	%r2, [_Z5saxpyifPfS__param_0];
	ld.param.f32 	%f1, [_Z5saxpyifPfS__param_1];
	ld.param.u64 	%rd1, [_Z5saxpyifPfS__param_2];
	ld.param.u64 	%rd2, [_Z5saxpyifPfS__param_3];
	mov.u32 	%r3, %ctaid.x;
	mov.u32 	%r4, %ntid.x;
	mov.u32 	%r5, %tid.x;
	mad.lo.s32 	%r1, %r3, %r4, %r5;
	setp.ge.s32 	%p1, %r1, %r2;
	@%p1 bra 	$L__BB0_2;
	cvta.to.global.u64 	%rd3, %rd1;
	cvta.to.global.u64 	%rd4, %rd2;
	mul.wide.s32 	%rd5, %r1, 4;
	add.s64 	%rd6, %rd3, %rd5;
	ld.global.f32 	%f2, [%rd6];
	add.s64 	%rd7, %rd4, %rd5;
	ld.global.f32 	%f3, [%rd7];
	fma.rn.f32 	%f4, %f1, %f2, %f3;
	st.global.f32 	[%rd7], %f4;
$L__BB0_2:
	ret;

}
	// .globl	_Z4kDotPKfS0_iiPf
.visible .entry _Z4kDotPKfS0_iiPf(
	.param .u64 .ptr .align 1 _Z4kDotPKfS0_iiPf_param_0,
	.param .u64 .ptr .align 1 _Z4kDotPKfS0_iiPf_param_1,
	.param .u32 _Z4kDotPKfS0_iiPf_param_2,
	.param .u32 _Z4kDotPKfS0_iiPf_param_3,
	.param .u64 .ptr .align 1 _Z4kDotPKfS0_iiPf_param_4
)
{
	.reg .pred 	%p<10>;
	.reg .b32 	%r<84>;
	.reg .b32 	%f<50>;
	.reg .b64 	%rd<69>;
	.reg .b64 	%fd<52>;

	ld.param.u64 	%rd4, [_Z4kDotPKfS0_iiPf_param_0];
	ld.param.u64 	%rd5, [_Z4kDotPKfS0_iiPf_param_1];
	ld.param.u32 	%r42, [_Z4kDotPKfS0_iiPf_param_2];
	ld.param.u32 	%r43, [_Z4kDotPKfS0_iiPf_param_3];
	ld.param.u64 	%rd3, [_Z4kDotPKfS0_iiPf_param_4];
	cvta.to.global.u64 	%rd1, %rd5;
	cvta.to.global.u64 	%rd2, %rd4;
	mov.u32 	%r1, %ctaid.x;
	mov.u32 	%r2, %tid.x;
	setp.lt.s32 	%p1, %r42, 1;
	mov.f32 	%f49, 0f00000000;
	@%p1 bra 	$L__BB1_13;
	mul.lo.s32 	%r3, %r42, %r1;
	and.b32  	%r4, %r42, 7;
	setp.lt.u32 	%p2, %r42, 8;
	mov.f64 	%fd51, 0d0000000000000000;
	mov.b32 	%r82, 0;
	@%p2 bra 	$L__BB1_4;
	and.b32  	%r82, %r42, 2147483640;
	neg.s32 	%r80, %r82;
	add.s32 	%r79, %r2, %r43;
	shl.b32 	%r8, %r43, 3;
	shl.b32 	%r45, %r43, 1;
	add.s32 	%r78, %r2, %r45;
	mad.lo.s32 	%r77, %r43, 3, %r2;
	shl.b32 	%r46, %r43, 2;
	add.s32 	%r76, %r2, %r46;
	mad.lo.s32 	%r75, %r43, 5, %r2;
	mad.lo.s32 	%r74, %r43, 6, %r2;
	mad.lo.s32 	%r73, %r43, 7, %r2;
	add.s32 	%r71, %r3, 3;
	mov.f64 	%fd51, 0d0000000000000000;
	mov.u32 	%r72, %r2;
$L__BB1_3:
	.pragma "nounroll";
	add.s32 	%r47, %r71, -3;
	mul.wide.u32 	%rd6, %r47, 4;
	add.s64 	%rd7, %rd2, %rd6;
	ld.global.f32 	%f4, [%rd7];
	mul.wide.u32 	%rd8, %r72, 4;
	add.s64 	%rd9, %rd1, %rd8;
	ld.global.f32 	%f5, [%rd9];
	mul.f32 	%f6, %f4, %f5;
	cvt.f64.f32 	%fd16, %f6;
	add.f64 	%fd17, %fd51, %fd16;
	add.s32 	%r48, %r71, -2;
	mul.wide.u32 	%rd10, %r48, 4;
	add.s64 	%rd11, %rd2, %rd10;
	ld.global.f32 	%f7, [%rd11];
	mul.wide.u32 	%rd12, %r79, 4;
	add.s64 	%rd13, %rd1, %rd12;
	ld.global.f32 	%f8, [%rd13];
	mul.f32 	%f9, %f7, %f8;
	cvt.f64.f32 	%fd18, %f9;
	add.f64 	%fd19, %fd17, %fd18;
	add.s32 	%r49, %r71, -1;
	mul.wide.u32 	%rd14, %r49, 4;
	add.s64 	%rd15, %rd2, %rd14;
	ld.global.f32 	%f10, [%rd15];
	mul.wide.u32 	%rd16, %r78, 4;
	add.s64 	%rd17, %rd1, %rd16;
	ld.global.f32 	%f11, [%rd17];
	mul.f32 	%f12, %f10, %f11;
	cvt.f64.f32 	%fd20, %f12;
	add.f64 	%fd21, %fd19, %fd20;
	add.s32 	%r50, %r71, 4;
	mul.wide.u32 	%rd18, %r71, 4;
	add.s64 	%rd19, %rd2, %rd18;
	ld.global.f32 	%f13, [%rd19];
	mul.wide.u32 	%rd20, %r77, 4;
	add.s64 	%rd21, %rd1, %rd20;
	ld.global.f32 	%f14, [%rd21];
	mul.f32 	%f15, %f13, %f14;
	cvt.f64.f32 	%fd22, %f15;
	add.f64 	%fd23, %fd21, %fd22;
	add.s32 	%r51, %r71, 1;
	mul.wide.u32 	%rd22, %r51, 4;
	add.s64 	%rd23, %rd2, %rd22;
	ld.global.f32 	%f16, [%rd23];
	mul.wide.u32 	%rd24, %r76, 4;
	add.s64 	%rd25, %rd1, %rd24;
	ld.global.f32 	%f17, [%rd25];
	mul.f32 	%f18, %f16, %f17;
	cvt.f64.f32 	%fd24, %f18;
	add.f64 	%fd25, %fd23, %fd24;
	add.s32 	%r52, %r71, 2;
	mul.wide.u32 	%rd26, %r52, 4;
	add.s64 	%rd27, %rd2, %rd26;
	ld.global.f32 	%f19, [%rd27];
	mul.wide.u32 	%rd28, %r75, 4;
	add.s64 	%rd29, %rd1, %rd28;
	ld.global.f32 	%f20, [%rd29];
	mul.f32 	%f21, %f19, %f20;
	cvt.f64.f32 	%fd26, %f21;
	add.f64 	%fd27, %fd25, %fd26;
	add.s32 	%r53, %r71, 3;
	mul.wide.u32 	%rd30, %r53, 4;
	add.s64 	%rd31, %rd2, %rd30;
	ld.global.f32 	%f22, [%rd31];
	mul.wide.u32 	%rd32, %r74, 4;
	add.s64 	%rd33, %rd1, %rd32;
	ld.global.f32 	%f23, [%rd33];
	mul.f32 	%f24, %f22, %f23;
	cvt.f64.f32 	%fd28, %f24;
	add.f64 	%fd29, %fd27, %fd28;
	mul.wide.u32 	%rd34, %r50, 4;
	add.s64 	%rd35, %rd2, %rd34;
	ld.global.f32 	%f25, [%rd35];
	mul.wide.u32 	%rd36, %r73, 4;
	add.s64 	%rd37, %rd1, %rd36;
	ld.global.f32 	%f26, [%rd37];
	mul.f32 	%f27, %f25, %f26;
	cvt.f64.f32 	%fd30, %f27;
	add.f64 	%fd51, %fd29, %fd30;
	add.s32 	%r80, %r80, 8;
	add.s32 	%r79, %r79, %r8;
	add.s32 	%r78, %r78, %r8;
	add.s32 	%r77, %r77, %r8;
	add.s32 	%r76, %r76, %r8;
	add.s32 	%r75, %r75, %r8;
	add.s32 	%r74, %r74, %r8;
	add.s32 	%r73, %r73, %r8;
	add.s32 	%r72, %r72, %r8;
	add.s32 	%r71, %r71, 8;
	setp.ne.s32 	%p3, %r80, 0;
	@%p3 bra 	$L__BB1_3;
$L__BB1_4:
	setp.eq.s32 	%p4, %r4, 0;
	@%p4 bra 	$L__BB1_12;
	and.b32  	%r37, %r42, 3;
	setp.lt.u32 	%p5, %r4, 4;
	@%p5 bra 	$L__BB1_7;
	add.s32 	%r54, %r82, %r3;
	mul.wide.u32 	%rd38, %r54, 4;
	add.s64 	%rd39, %rd2, %rd38;
	ld.global.f32 	%f28, [%rd39];
	mad.lo.s32 	%r55, %r82, %r43, %r2;
	mul.wide.u32 	%rd40, %r55, 4;
	add.s64 	%rd41, %rd1, %rd40;
	ld.global.f32 	%f29, [%rd41];
	mul.f32 	%f30, %f28, %f29;
	cvt.f64.f32 	%fd32, %f30;
	add.f64 	%fd33, %fd51, %fd32;
	add.s32 	%r56, %r54, 1;
	mul.wide.u32 	%rd42, %r56, 4;
	add.s64 	%rd43, %rd2, %rd42;
	ld.global.f32 	%f31, [%rd43];
	add.s32 	%r57, %r55, %r43;
	mul.wide.u32 	%rd44, %r57, 4;
	add.s64 	%rd45, %rd1, %rd44;
	ld.global.f32 	%f32, [%rd45];
	mul.f32 	%f33, %f31, %f32;
	cvt.f64.f32 	%fd34, %f33;
	add.f64 	%fd35, %fd33, %fd34;
	add.s32 	%r58, %r54, 2;
	mul.wide.u32 	%rd46, %r58, 4;
	add.s64 	%rd47, %rd2, %rd46;
	ld.global.f32 	%f34, [%rd47];
	add.s32 	%r59, %r57, %r43;
	mul.wide.u32 	%rd48, %r59, 4;
	add.s64 	%rd49, %rd1, %rd48;
	ld.global.f32 	%f35, [%rd49];
	mul.f32 	%f36, %f34, %f35;
	cvt.f64.f32 	%fd36, %f36;
	add.f64 	%fd37, %fd35, %fd36;
	add.s32 	%r60, %r54, 3;
	mul.wide.u32 	%rd50, %r60, 4;
	add.s64 	%rd51, %rd2, %rd50;
	ld.global.f32 	%f37, [%rd51];
	add.s32 	%r61, %r59, %r43;
	mul.wide.u32 	%rd52, %r61, 4;
	add.s64 	%rd53, %rd1, %rd52;
	ld.global.f32 	%f38, [%rd53];
	mul.f32 	%f39, %f37, %f38;
	cvt.f64.f32 	%fd38, %f39;
	add.f64 	%fd51, %fd37, %fd38;
	add.s32 	%r82, %r82, 4;
$L__BB1_7:
	setp.eq.s32 	%p6, %r37, 0;
	@%p6 bra 	$L__BB1_12;
	setp.eq.s32 	%p7, %r37, 1;
	@%p7 bra 	$L__BB1_10;
	add.s32 	%r62, %r82, %r3;
	mul.wide.u32 	%rd54, %r62, 4;
	add.s64 	%rd55, %rd2, %rd54;
	ld.global.f32 	%f40, [%rd55];
	mad.lo.s32 	%r63, %r82, %r43, %r2;
	mul.wide.u32 	%rd56, %r63, 4;
	add.s64 	%rd57, %rd1, %rd56;
	ld.global.f32 	%f41, [%rd57];
	mul.f32 	%f42, %f40, %f41;
	cvt.f64.f32 	%fd40, %f42;
	add.f64 	%fd41, %fd51, %fd40;
	add.s32 	%r64, %r62, 1;
	mul.wide.u32 	%rd58, %r64, 4;
	add.s64 	%rd59, %rd2, %rd58;
	ld.global.f32 	%f43, [%rd59];
	add.s32 	%r65, %r63, %r43;
	mul.wide.u32 	%rd60, %r65, 4;
	add.s64 	%rd61, %rd1, %rd60;
	ld.global.f32 	%f44, [%rd61];
	mul.f32 	%f45, %f43, %f44;
	cvt.f64.f32 	%fd42, %f45;
	add.f64 	%fd51, %fd41, %fd42;
	add.s32 	%r82, %r82, 2;
$L__BB1_10:
	and.b32  	%r66, %r42, 1;
	setp.eq.b32 	%p8, %r66, 1;
	not.pred 	%p9, %p8;
	@%p9 bra 	$L__BB1_12;
	add.s32 	%r67, %r82, %r3;
	mul.wide.u32 	%rd62, %r67, 4;
	add.s64 	%rd63, %rd2, %rd62;
	ld.global.f32 	%f46, [%rd63];
	mad.lo.s32 	%r68, %r82, %r43, %r2;
	mul.wide.u32 	%rd64, %r68, 4;
	add.s64 	%rd65, %rd1, %rd64;
	ld.global.f32 	%f47, [%rd65];
	mul.f32 	%f48, %f46, %f47;
	cvt.f64.f32 	%fd43, %f48;
	add.f64 	%fd51, %fd51, %fd43;
$L__BB1_12:
	cvt.rn.f32.f64 	%f49, %fd51;
$L__BB1_13:
	cvta.to.global.u64 	%rd66, %rd3;
	mov.u32 	%r69, %ntid.x;
	mad.lo.s32 	%r70, %r1, %r69, %r2;
	mul.wide.s32 	%rd67, %r70, 4;
	add.s64 	%rd68, %rd66, %rd67;
	st.global.f32 	[%rd68], %f49;
	ret;

}


// ===== COMPILED SASS (sm_100) =====

	.target	sm_100

	.elftype	@"ET_EXEC"


//--------------------- .note.nv.tkinfo           --------------------------
	.section	.note.nv.tkinfo,"",@"SHT_NOTE"
	.sectionflags	@"SHF_NOTE_NV_TKINFO"
	.tkinfo
        /*0018*/ 	.word	0x00000002
        /*0030*/ 	.string	""
        /*0030*/ 	.string	"ptxas"
        /*0030*/ 	.string	"Cuda compilation tools, release 13.0, V13.0.88"
        /*0030*/ 	.string	"Build cuda_13.0.r13.0/compiler.36424714_0"
        /*0030*/ 	.string	"-arch sm_100 -m 64 "



//--------------------- .note.nv.cuinfo           --------------------------
	.section	.note.nv.cuinfo,"",@"SHT_NOTE"
	.sectionflags	@"SHF_NOTE_NV_CUINFO"
        /*0018*/ 	.short	0x0002
        /*001a*/ 	.short	0x0064
        /*001c*/ 	.short	0x0082
	.zero		2


//--------------------- .nv.info                  --------------------------
	.section	.nv.info,"",@"SHT_CUDA_INFO"
	.align	4


	//----- nvinfo : EIATTR_REGCOUNT
	.align		4
        /*0000*/ 	.byte	0x04, 0x2f
        /*0002*/ 	.short	(.L_1 - .L_0)
	.align		4
.L_0:
        /*0004*/ 	.word	index@(_Z5saxpyifPfS_)
        /*0008*/ 	.word	0x0000000a


	//----- nvinfo : EIATTR_FRAME_SIZE
	.align		4
.L_1:
        /*000c*/ 	.byte	0x04, 0x11
        /*000e*/ 	.short	(.L_3 - .L_2)
	.align		4
.L_2:
        /*0010*/ 	.word	index@(_Z5saxpyifPfS_)
        /*0014*/ 	.word	0x00000000


	//----- nvinfo : EIATTR_REGCOUNT
	.align		4
.L_3:
        /*0018*/ 	.byte	0x04, 0x2f
        /*001a*/ 	.short	(.L_5 - .L_4)
	.align		4
.L_4:
        /*001c*/ 	.word	index@(_Z4kDotPKfS0_iiPf)
        /*0020*/ 	.word	0x00000020


	//----- nvinfo : EIATTR_FRAME_SIZE
	.align		4
.L_5:
        /*0024*/ 	.byte	0x04, 0x11
        /*0026*/ 	.short	(.L_7 - .L_6)
	.align		4
.L_6:
        /*0028*/ 	.word	index@(_Z4kDotPKfS0_iiPf)
        /*002c*/ 	.word	0x00000000


	//----- nvinfo : EIATTR_MIN_STACK_SIZE
	.align		4
.L_7:
        /*0030*/ 	.byte	0x04, 0x12
        /*0032*/ 	.short	(.L_9 - .L_8)
	.align		4
.L_8:
        /*0034*/ 	.word	index@(_Z4kDotPKfS0_iiPf)
        /*0038*/ 	.word	0x00000000


	//----- nvinfo : EIATTR_MIN_STACK_SIZE
	.align		4
.L_9:
        /*003c*/ 	.byte	0x04, 0x12
        /*003e*/ 	.short	(.L_11 - .L_10)
	.align		4
.L_10:
        /*0040*/ 	.word	index@(_Z5saxpyifPfS_)
        /*0044*/ 	.word	0x00000000
.L_11:


//--------------------- .nv.compat                --------------------------
	.section	.nv.compat,"",@"SHT_CUDA_COMPAT_INFO"
	.align	4
        /*0000*/ 	.byte	0x02, 0x09, 0x00, 0x00, 0x02, 0x02, 0x01, 0x00, 0x02, 0x05, 0x05, 0x00, 0x03, 0x07, 0x01, 0x01
        /*0010*/ 	.byte	0x02, 0x03, 0x00, 0x00, 0x02, 0x06, 0x01, 0x00, 0x04, 0x0b, 0x08, 0x00, 0x01, 0x00, 0x00, 0x00
        /*0020*/ 	.byte	0x00, 0x00, 0x00, 0x00


//--------------------- .nv.info._Z4kDotPKfS0_iiPf --------------------------
	.section	.nv.info._Z4kDotPKfS0_iiPf,"",@"SHT_CUDA_INFO"
	.sectionflags	@""
	.align	4


	//----- nvinfo : EIATTR_CUDA_API_VERSION
	.align		4
        /*0000*/ 	.byte	0x04, 0x37
        /*0002*/ 	.short	(.L_13 - .L_12)
.L_12:
        /*0004*/ 	.word	0x00000082


	//----- nvinfo : EIATTR_KPARAM_INFO
	.align		4
.L_13:
        /*0008*/ 	.byte	0x04, 0x17
        /*000a*/ 	.short	(.L_15 - .L_14)
.L_14:
        /*000c*/ 	.word	0x00000000
        /*0010*/ 	.short	0x0004
        /*0012*/ 	.short	0x0018
        /*0014*/ 	.byte	0x00, 0xf5, 0x21, 0x00


	//----- nvinfo : EIATTR_KPARAM_INFO
	.align		4
.L_15:
        /*0018*/ 	.byte	0x04, 0x17
        /*001a*/ 	.short	(.L_17 - .L_16)
.L_16:
        /*001c*/ 	.word	0x00000000
        /*0020*/ 	.short	0x0003
        /*0022*/ 	.short	0x0014
        /*0024*/ 	.byte	0x00, 0xf0, 0x11, 0x00


	//----- nvinfo : EIATTR_KPARAM_INFO
	.align		4
.L_17:
        /*0028*/ 	.byte	0x04, 0x17
        /*002a*/ 	.short	(.L_19 - .L_18)
.L_18:
        /*002c*/ 	.word	0x00000000
        /*0030*/ 	.short	0x0002
        /*0032*/ 	.short	0x0010
        /*0034*/ 	.byte	0x00, 0xf0, 0x11, 0x00


	//----- nvinfo : EIATTR_KPARAM_INFO
	.align		4
.L_19:
        /*0038*/ 	.byte	0x04, 0x17
        /*003a*/ 	.short	(.L_21 - .L_20)
.L_20:
        /*003c*/ 	.word	0x00000000
        /*0040*/ 	.short	0x0001
        /*0042*/ 	.short	0x0008
        /*0044*/ 	.byte	0x00, 0xf5, 0x21, 0x00


	//----- nvinfo : EIATTR_KPARAM_INFO
	.align		4
.L_21:
        /*0048*/ 	.byte	0x04, 0x17
        /*004a*/ 	.short	(.L_23 - .L_22)
.L_22:
        /*004c*/ 	.word	0x00000000
        /*0050*/ 	.short	0x0000
        /*0052*/ 	.short	0x0000
        /*0054*/ 	.byte	0x00, 0xf5, 0x21, 0x00


	//----- nvinfo : EIATTR_SPARSE_MMA_MASK
	.align		4
.L_23:
        /*0058*/ 	.byte	0x03, 0x50
        /*005a*/ 	.short	0x0000


	//----- nvinfo : EIATTR_MAXREG_COUNT
	.align		4
        /*005c*/ 	.byte	0x03, 0x1b
        /*005e*/ 	.short	0x00ff


	//----- nvinfo : EIATTR_MERCURY_ISA_VERSION
	.align		4
        /*0060*/ 	.byte	0x03, 0x5f
        /*0062*/ 	.short	0x0101


	//----- nvinfo : EIATTR_VRC_CTA_INIT_COUNT
	.align		4
        /*0064*/ 	.byte	0x02, 0x4a
	.zero		1
	.zero		1


	//----- nvinfo : EIATTR_EXIT_INSTR_OFFSETS
	.align		4
        /*0068*/ 	.byte	0x04, 0x1c
        /*006a*/ 	.short	(.L_25 - .L_24)


	//   ....[0]....
.L_24:
        /*006c*/ 	.word	0x00000c30


	//----- nvinfo : EIATTR_CBANK_PARAM_SIZE
	.align		4
.L_25:
        /*0070*/ 	.byte	0x03, 0x19
        /*0072*/ 	.short	0x0020


	//----- nvinfo : EIATTR_PARAM_CBANK
	.align		4
        /*0074*/ 	.byte	0x04, 0x0a
        /*0076*/ 	.short	(.L_27 - .L_26)
	.align		4
.L_26:
        /*0078*/ 	.word	index@(.nv.constant0._Z4kDotPKfS0_iiPf)
        /*007c*/ 	.short	0x0380
        /*007e*/ 	.short	0x0020


	//----- nvinfo : EIATTR_SW_WAR
	.align		4
.L_27:
        /*0080*/ 	.byte	0x04, 0x36
        /*0082*/ 	.short	(.L_29 - .L_28)
.L_28:
        /*0084*/ 	.word	0x00000008
.L_29:


//--------------------- .nv.info._Z5saxpyifPfS_   --------------------------
	.section	.nv.info._Z5saxpyifPfS_,"",@"SHT_CUDA_INFO"
	.sectionflags	@""
	.align	4


	//----- nvinfo : EIATTR_CUDA_API_VERSION
	.align		4
        /*0000*/ 	.byte	0x04, 0x37
        /*0002*/ 	.short	(.L_31 - .L_30)
.L_30:
        /*0004*/ 	.word	0x00000082


	//----- nvinfo : EIATTR_KPARAM_INFO
	.align		4
.L_31:
        /*0008*/ 	.byte	0x04, 0x17
        /*000a*/ 	.short	(.L_33 - .L_32)
.L_32:
        /*000c*/ 	.word	0x00000000
        /*0010*/ 	.short	0x0003
        /*0012*/ 	.short	0x0010
        /*0014*/ 	.byte	0x00, 0xf5, 0x21, 0x00


	//----- nvinfo : EIATTR_KPARAM_INFO
	.align		4
.L_33:
        /*0018*/ 	.byte	0x04, 0x17
        /*001a*/ 	.short	(.L_35 - .L_34)
.L_34:
        /*001c*/ 	.word	0x00000000
        /*0020*/ 	.short	0x0002
        /*0022*/ 	.short	0x0008
        /*0024*/ 	.byte	0x00, 0xf5, 0x21, 0x00


	//----- nvinfo : EIATTR_KPARAM_INFO
	.align		4
.L_35:
        /*0028*/ 	.byte	0x04, 0x17
        /*002a*/ 	.short	(.L_37 - .L_36)
.L_36:
        /*002c*/ 	.word	0x00000000
        /*0030*/ 	.short	0x0001
        /*0032*/ 	.short	0x0004
        /*0034*/ 	.byte	0x00, 0xf0, 0x11, 0x00


	//----- nvinfo : EIATTR_KPARAM_INFO
	.align		4
.L_37:
        /*0038*/ 	.byte	0x04, 0x17
        /*003a*/ 	.short	(.L_39 - .L_38)
.L_38:
        /*003c*/ 	.word	0x00000000
        /*0040*/ 	.short	0x0000
        /*0042*/ 	.short	0x0000
        /*0044*/ 	.byte	0x00, 0xf0, 0x11, 0x00


	//----- nvinfo : EIATTR_SPARSE_MMA_MASK
	.align		4
.L_39:
        /*0048*/ 	.byte	0x03, 0x50
        /*004a*/ 	.short	0x0000


	//----- nvinfo : EIATTR_MAXREG_COUNT
	.align		4
        /*004c*/ 	.byte	0x03, 0x1b
        /*004e*/ 	.short	0x00ff


	//----- nvinfo : EIATTR_MERCURY_ISA_VERSION
	.align		4
        /*0050*/ 	.byte	0x03, 0x5f
        /*0052*/ 	.short	0x0101


	//----- nvinfo : EIATTR_VRC_CTA_INIT_COUNT
	.align		4
        /*0054*/ 	.byte	0x02, 0x4a
	.zero		1
	.zero		1


	//----- nvinfo : EIATTR_EXIT_INSTR_OFFSETS
	.align		4
        /*0058*/ 	.byte	0x04, 0x1c
        /*005a*/ 	.short	(.L_41 - .L_40)


	//   ....[0]....
.L_40:
        /*005c*/ 	.word	0x00000070


	//   ....[1]....
        /*0060*/ 	.word	0x00000120


	//----- nvinfo : EIATTR_CBANK_PARAM_SIZE
	.align		4
.L_41:
        /*0064*/ 	.byte	0x03, 0x19
        /*0066*/ 	.short	0x0018


	//----- nvinfo : EIATTR_PARAM_CBANK
	.align		4
        /*0068*/ 	.byte	0x04, 0x0a
        /*006a*/ 	.short	(.L_43 - .L_42)
	.align		4
.L_42:
        /*006c*/ 	.word	index@(.nv.constant0._Z5saxpyifPfS_)
        /*0070*/ 	.short	0x0380
        /*0072*/ 	.short	0x0018


	//----- nvinfo : EIATTR_SW_WAR
	.align		4
.L_43:
        /*0074*/ 	.byte	0x04, 0x36
        /*0076*/ 	.short	(.L_45 - .L_44)
.L_44:
        /*0078*/ 	.word	0x00000008
.L_45:


//--------------------- .nv.callgraph             --------------------------
	.section	.nv.callgraph,"",@"SHT_CUDA_CALLGRAPH"
	.align	4
	.sectionentsize	8
	.align		4
        /*0000*/ 	.word	0x00000000
	.align		4
        /*0004*/ 	.word	0xffffffff
	.align		4
        /*0008*/ 	.word	0x00000000
	.align		4
        /*000c*/ 	.word	0xfffffffe
	.align		4
        /*0010*/ 	.word	0x00000000
	.align		4
        /*0014*/ 	.word	0xfffffffd
	.align		4
        /*0018*/ 	.word	0x00000000
	.align		4
        /*001c*/ 	.word	0xfffffffc


//--------------------- .text._Z4kDotPKfS0_iiPf   --------------------------
	.section	.text._Z4kDotPKfS0_iiPf,"ax",@progbits
	.align	128
        .global         _Z4kDotPKfS0_iiPf
        .type           _Z4kDotPKfS0_iiPf,@function
        .size           _Z4kDotPKfS0_iiPf,(.L_x_8 - _Z4kDotPKfS0_iiPf)
        .other          _Z4kDotPKfS0_iiPf,@"STO_CUDA_ENTRY STV_DEFAULT"
_Z4kDotPKfS0_iiPf:
.text._Z4kDotPKfS0_iiPf:
[----:B------:R-:W-:Y:S08]  /*0000*/  LDC R1, c[0x0][0x37c] ;  /* 0x0000df00ff017b82 */ /* 0x000ff00000000800 */
[----:B------:R-:W0:Y:S01]  /*0010*/  LDC R0, c[0x0][0x390] ;  /* 0x0000e400ff007b82 */ /* 0x000e220000000800 */
[----:B------:R-:W1:Y:S01]  /*0020*/  S2R R3, SR_CTAID.X ;  /* 0x0000000000037919 */ /* 0x000e620000002500 */
[----:B------:R-:W2:Y:S01]  /*0030*/  LDCU.64 UR4, c[0x0][0x358] ;  /* 0x00006b00ff0477ac */ /* 0x000ea20008000a00 */
[----:B------:R-:W-:Y:S01]  /*0040*/  HFMA2 R17, -RZ, RZ, 0, 0 ;  /* 0x00000000ff117431 */ /* 0x000fe200000001ff */
[----:B------:R-:W3:Y:S01]  /*0050*/  S2R R2, SR_TID.X ;  /* 0x0000000000027919 */ /* 0x000ee20000002100 */
[----:B0-----:R-:W-:-:S13]  /*0060*/  ISETP.GE.AND P0, PT, R0, 0x1, PT ;  /* 0x000000010000780c */ /* 0x001fda0003f06270 */
[----:B-123--:R-:W-:Y:S05]  /*0070*/  @!P0 BRA `(.L_x_0) ;  /* 0x0000000800d88947 */ /* 0x00efea0003800000 */
[C---:B------:R-:W-:Y:S02]  /*0080*/  ISETP.GE.U32.AND P1, PT, R0.reuse, 0x8, PT ;  /* 0x000000080000780c */ /* 0x040fe40003f26070 */
[----:B------:R-:W-:Y:S02]  /*0090*/  CS2R R16, SRZ ;  /* 0x0000000000107805 */ /* 0x000fe4000001ff00 */
[----:B------:R-:W-:Y:S02]  /*00a0*/  LOP3.LUT R4, R0, 0x7, RZ, 0xc0, !PT ;  /* 0x0000000700047812 */ /* 0x000fe400078ec0ff */
[----:B------:R-:W-:Y:S02]  /*00b0*/  MOV R5, RZ ;  /* 0x000000ff00057202 */ /* 0x000fe40000000f00 */
[----:B------:R-:W-:-:S05]  /*00c0*/  ISETP.NE.AND P0, PT, R4, RZ, PT ;  /* 0x000000ff0400720c */ /* 0x000fca0003f05270 */
[----:B------:R-:W-:Y:S08]  /*00d0*/  @!P1 BRA `(.L_x_1) ;  /* 0x0000000400689947 */ /* 0x000ff00003800000 */
[----:B------:R-:W0:Y:S01]  /*00e0*/  LDC R7, c[0x0][0x394] ;  /* 0x0000e500ff077b82 */ /* 0x000e220000000800 */
[----:B------:R-:W-:Y:S01]  /*00f0*/  LOP3.LUT R5, R0, 0x7ffffff8, RZ, 0xc0, !PT ;  /* 0x7ffffff800057812 */ /* 0x000fe200078ec0ff */
[----:B------:R-:W-:Y:S01]  /*0100*/  IMAD R9, R3, R0, 0x3 ;  /* 0x0000000303097424 */ /* 0x000fe200078e0200 */
[-C--:B------:R-:W-:Y:S02]  /*0110*/  MOV R8, R2.reuse ;  /* 0x0000000200087202 */ /* 0x080fe40000000f00 */
[----:B------:R-:W-:Y:S02]  /*0120*/  CS2R R16, SRZ ;  /* 0x0000000000107805 */ /* 0x000fe4000001ff00 */
[----:B------:R-:W-:Y:S02]  /*0130*/  IADD3 R28, PT, PT, -R5, RZ, RZ ;  /* 0x000000ff051c7210 */ /* 0x000fe40007ffe1ff */
[----:B0-----:R-:W-:Y:S01]  /*0140*/  IADD3 R6, PT, PT, R2, R7, RZ ;  /* 0x0000000702067210 */ /* 0x001fe20007ffe0ff */
[C-C-:B------:R-:W-:Y:S01]  /*0150*/  IMAD R21, R7.reuse, 0x3, R2.reuse ;  /* 0x0000000307157824 */ /* 0x140fe200078e0202 */
[CC--:B------:R-:W-:Y:S01]  /*0160*/  LEA R20, R7.reuse, R2.reuse, 0x1 ;  /* 0x0000000207147211 */ /* 0x0c0fe200078e08ff */
[C-C-:B------:R-:W-:Y:S01]  /*0170*/  IMAD R25, R7.reuse, 0x5, R2.reuse ;  /* 0x0000000507197824 */ /* 0x140fe200078e0202 */
[C---:B------:R-:W-:Y:S01]  /*0180*/  LEA R24, R7.reuse, R2, 0x2 ;  /* 0x0000000207187211 */ /* 0x040fe200078e10ff */
[----:B------:R-:W-:-:S02]  /*0190*/  IMAD R26, R7, 0x6, R2 ;  /* 0x00000006071a7824 */ /* 0x000fc400078e0202 */
[----:B------:R-:W-:-:S07]  /*01a0*/  IMAD R27, R7, 0x7, R2 ;  /* 0x00000007071b7824 */ /* 0x000fce00078e0202 */
.L_x_2:
[----:B------:R-:W0:Y:S01]  /*01b0*/  LDC.64 R10, c[0x0][0x380] ;  /* 0x0000e000ff0a7b82 */ /* 0x000e220000000a00 */
[----:B------:R-:W-:-:S07]  /*01c0*/  IADD3 R15, PT, PT, R9, -0x3, RZ ;  /* 0xfffffffd090f7810 */ /* 0x000fce0007ffe0ff */
[----:B------:R-:W1:Y:S01]  /*01d0*/  LDC.64 R12, c[0x0][0x388] ;  /* 0x0000e200ff0c7b82 */ /* 0x000e620000000a00 */
[----:B0-----:R-:W-:-:S06]  /*01e0*/  IMAD.WIDE.U32 R14, R15, 0x4, R10 ;  /* 0x000000040f0e7825 */ /* 0x001fcc00078e000a */
[----:B------:R0:W2:Y:S01]  /*01f0*/  LDG.E R14, desc[UR4][R14.64] ;  /* 0x000000040e0e7981 */ /* 0x0000a2000c1e1900 */
[----:B-1----:R-:W-:-:S06]  /*0200*/  IMAD.WIDE.U32 R18, R8, 0x4, R12 ;  /* 0x0000000408127825 */ /* 0x002fcc00078e000c */
[----:B------:R-:W2:Y:S01]  /*0210*/  LDG.E R19, desc[UR4][R18.64] ;  /* 0x0000000412137981 */ /* 0x000ea2000c1e1900 */
[----:B0-----:R-:W-:Y:S01]  /*0220*/  IADD3 R15, PT, PT, R9, -0x2, RZ ;  /* 0xfffffffe090f7810 */ /* 0x001fe20007ffe0ff */
[----:B--2---:R-:W-:-:S04]  /*0230*/  FMUL R29, R14, R19 ;  /* 0x000000130e1d7220 */ /* 0x004fc80000400000 */
[----:B------:R-:W0:Y:S01]  /*0240*/  F2F.F64.F32 R22, R29 ;  /* 0x0000001d00167310 */ /* 0x000e220000201800 */
[----:B------:R-:W-:-:S06]  /*0250*/  IMAD.WIDE.U32 R14, R15, 0x4, R10 ;  /* 0x000000040f0e7825 */ /* 0x000fcc00078e000a */
[----:B------:R-:W2:Y:S01]  /*0260*/  LDG.E R14, desc[UR4][R14.64] ;  /* 0x000000040e0e7981 */ /* 0x000ea2000c1e1900 */
[----:B0-----:R-:W-:Y:S01]  /*0270*/  DADD R16, R22, R16 ;  /* 0x0000000016107229 */ /* 0x001fe20000000010 */
[----:B------:R-:W-:-:S06]  /*0280*/  IMAD.WIDE.U32 R22, R6, 0x4, R12 ;  /* 0x0000000406167825 */ /* 0x000fcc00078e000c */
[----:B------:R-:W2:Y:S01]  /*0290*/  LDG.E R23, desc[UR4][R22.64] ;  /* 0x0000000416177981 */ /* 0x000ea2000c1e1900 */
[----:B------:R-:W-:Y:S01]  /*02a0*/  IADD3 R19, PT, PT, R9, -0x1, RZ ;  /* 0xffffffff09137810 */ /* 0x000fe20007ffe0ff */
[----:B--2---:R-:W-:-:S04]  /*02b0*/  FMUL R23, R14, R23 ;  /* 0x000000170e177220 */ /* 0x004fc80000400000 */
[----:B------:R-:W0:Y:S02]  /*02c0*/  F2F.F64.F32 R14, R23 ;  /* 0x00000017000e7310 */ /* 0x000e240000201800 */
[----:B0-----:R-:W-:Y:S01]  /*02d0*/  DADD R16, R16, R14 ;  /* 0x0000000010107229 */ /* 0x001fe2000000000e */
[----:B------:R-:W-:-:S04]  /*02e0*/  IMAD.WIDE.U32 R14, R19, 0x4, R10 ;  /* 0x00000004130e7825 */ /* 0x000fc800078e000a */
[--C-:B------:R-:W-:Y:S01]  /*02f0*/  IMAD.WIDE.U32 R18, R20, 0x4, R12.reuse ;  /* 0x0000000414127825 */ /* 0x100fe200078e000c */
[----:B------:R-:W2:Y:S05]  /*0300*/  LDG.E R29, desc[UR4][R14.64] ;  /* 0x000000040e1d7981 */ /* 0x000eaa000c1e1900 */
[----:B------:R-:W2:Y:S01]  /*0310*/  LDG.E R18, desc[UR4][R18.64] ;  /* 0x0000000412127981 */ /* 0x000ea2000c1e1900 */
[----:B------:R-:W-:-:S06]  /*0320*/  IMAD.WIDE.U32 R22, R21, 0x4, R12 ;  /* 0x0000000415167825 */ /* 0x000fcc00078e000c */
[----:B------:R-:W3:Y:S01]  /*0330*/  LDG.E R23, desc[UR4][R22.64] ;  /* 0x0000000416177981 */ /* 0x000ee2000c1e1900 */
[----:B--2---:R-:W-:-:S04]  /*0340*/  FMUL R29, R29, R18 ;  /* 0x000000121d1d7220 */ /* 0x004fc80000400000 */
[----:B------:R-:W0:Y:S02]  /*0350*/  F2F.F64.F32 R14, R29 ;  /* 0x0000001d000e7310 */ /* 0x000e240000201800 */
[----:B0-----:R-:W-:Y:S01]  /*0360*/  DADD R16, R16, R14 ;  /* 0x0000000010107229 */ /* 0x001fe2000000000e */
[----:B------:R-:W-:-:S06]  /*0370*/  IMAD.WIDE.U32 R14, R9, 0x4, R10 ;  /* 0x00000004090e7825 */ /* 0x000fcc00078e000a */
[----:B------:R0:W3:Y:S02]  /*0380*/  LDG.E R14, desc[UR4][R14.64] ;  /* 0x000000040e0e7981 */ /* 0x0000e4000c1e1900 */
[----:B0-----:R-:W-:Y:S01]  /*0390*/  IADD3 R15, PT, PT, R9, 0x1, RZ ;  /* 0x00000001090f7810 */ /* 0x001fe20007ffe0ff */
[----:B---3--:R-:W-:-:S04]  /*03a0*/  FMUL R23, R14, R23 ;  /* 0x000000170e177220 */ /* 0x008fc80000400000 */
[----:B------:R-:W0:Y:S01]  /*03b0*/  F2F.F64.F32 R18, R23 ;  /* 0x0000001700127310 */ /* 0x000e220000201800 */
[----:B------:R-:W-:-:S05]  /*03c0*/  IMAD.WIDE.U32 R14, R15, 0x4, R10 ;  /* 0x000000040f0e7825 */ /* 0x000fca00078e000a */
[----:B------:R-:W2:Y:S01]  /*03d0*/  LDG.E R29, desc[UR4][R14.64] ;  /* 0x000000040e1d7981 */ /* 0x000ea2000c1e1900 */
[----:B0-----:R-:W-:Y:S01]  /*03e0*/  DADD R16, R16, R18 ;  /* 0x0000000010107229 */ /* 0x001fe20000000012 */
[----:B------:R-:W-:-:S06]  /*03f0*/  IMAD.WIDE.U32 R18, R24, 0x4, R12 ;  /* 0x0000000418127825 */ /* 0x000fcc00078e000c */
[----:B------:R-:W2:Y:S01]  /*0400*/  LDG.E R18, desc[UR4][R18.64] ;  /* 0x0000000412127981 */ /* 0x000ea2000c1e1900 */
[----:B------:R-:W-:Y:S01]  /*0410*/  IADD3 R22, PT, PT, R9, 0x2, RZ ;  /* 0x0000000209167810 */ /* 0x000fe20007ffe0ff */
[----:B--2---:R-:W-:-:S04]  /*0420*/  FMUL R29, R29, R18 ;  /* 0x000000121d1d7220 */ /* 0x004fc80000400000 */
[----:B------:R-:W0:Y:S02]  /*0430*/  F2F.F64.F32 R14, R29 ;  /* 0x0000001d000e7310 */ /* 0x000e240000201800 */
[----:B0-----:R-:W-:Y:S01]  /*0440*/  DADD R14, R16, R14 ;  /* 0x00000000100e7229 */ /* 0x001fe2000000000e */
[----:B------:R-:W-:-:S04]  /*0450*/  IMAD.WIDE.U32 R16, R22, 0x4, R10 ;  /* 0x0000000416107825 */ /* 0x000fc800078e000a */
[----:B------:R-:W-:Y:S02]  /*0460*/  IMAD.WIDE.U32 R22, R25, 0x4, R12 ;  /* 0x0000000419167825 */ /* 0x000fe400078e000c */
[----:B------:R-:W2:Y:S04]  /*0470*/  LDG.E R16, desc[UR4][R16.64] ;  /* 0x0000000410107981 */ /* 0x000ea8000c1e1900 */
[----:B------:R-:W2:Y:S01]  /*0480*/  LDG.E R23, desc[UR4][R22.64] ;  /* 0x0000000416177981 */ /* 0x000ea2000c1e1900 */
[----:B------:R-:W-:-:S05]  /*0490*/  IADD3 R19, PT, PT, R9, 0x3, RZ ;  /* 0x0000000309137810 */ /* 0x000fca0007ffe0ff */
[----:B------:R-:W-:-:S06]  /*04a0*/  IMAD.WIDE.U32 R18, R19, 0x4, R10 ;  /* 0x0000000413127825 */ /* 0x000fcc00078e000a */
[----:B------:R0:W3:Y:S02]  /*04b0*/  LDG.E R18, desc[UR4][R18.64] ;  /* 0x0000000412127981 */ /* 0x0000e4000c1e1900 */
[----:B0-----:R-:W-:-:S05]  /*04c0*/  IADD3 R19, PT, PT, R9, 0x4, RZ ;  /* 0x0000000409137810 */ /* 0x001fca0007ffe0ff */
[----:B------:R-:W-:-:S06]  /*04d0*/  IMAD.WIDE.U32 R10, R19, 0x4, R10 ;  /* 0x00000004130a7825 */ /* 0x000fcc00078e000a */
[----:B------:R-:W4:Y:S01]  /*04e0*/  LDG.E R10, desc[UR4][R10.64] ;  /* 0x000000040a0a7981 */ /* 0x000f22000c1e1900 */
[----:B--2---:R-:W-:-:S04]  /*04f0*/  FMUL R23, R16, R23 ;  /* 0x0000001710177220 */ /* 0x004fc80000400000 */
[----:B------:R-:W0:Y:S02]  /*0500*/  F2F.F64.F32 R16, R23 ;  /* 0x0000001700107310 */ /* 0x000e240000201800 */
[----:B0-----:R-:W-:Y:S01]  /*0510*/  DADD R14, R14, R16 ;  /* 0x000000000e0e7229 */ /* 0x001fe20000000010 */
[----:B------:R-:W-:-:S05]  /*0520*/  IMAD.WIDE.U32 R16, R26, 0x4, R12 ;  /* 0x000000041a107825 */ /* 0x000fca00078e000c */
[----:B------:R-:W3:Y:S01]  /*0530*/  LDG.E R29, desc[UR4][R16.64] ;  /* 0x00000004101d7981 */ /* 0x000ee2000c1e1900 */
[----:B------:R-:W-:-:S06]  /*0540*/  IMAD.WIDE.U32 R12, R27, 0x4, R12 ;  /* 0x000000041b0c7825 */ /* 0x000fcc00078e000c */
[----:B------:R-:W4:Y:S01]  /*0550*/  LDG.E R13, desc[UR4][R12.64] ;  /* 0x000000040c0d7981 */ /* 0x000f22000c1e1900 */
[----:B------:R-:W-:-:S04]  /*0560*/  IADD3 R28, PT, PT, R28, 0x8, RZ ;  /* 0x000000081c1c7810 */ /* 0x000fc80007ffe0ff */
[----:B------:R-:W-:Y:S02]  /*0570*/  ISETP.NE.AND P1, PT, R28, RZ, PT ;  /* 0x000000ff1c00720c */ /* 0x000fe40003f25270 */
[----:B------:R-:W-:Y:S02]  /*0580*/  IADD3 R9, PT, PT, R9, 0x8, RZ ;  /* 0x0000000809097810 */ /* 0x000fe40007ffe0ff */
[C---:B------:R-:W-:Y:S02]  /*0590*/  LEA R6, R7.reuse, R6, 0x3 ;  /* 0x0000000607067211 */ /* 0x040fe400078e18ff */
[C---:B------:R-:W-:Y:S02]  /*05a0*/  LEA R20, R7.reuse, R20, 0x3 ;  /* 0x0000001407147211 */ /* 0x040fe400078e18ff */
[C---:B------:R-:W-:Y:S02]  /*05b0*/  LEA R21, R7.reuse, R21, 0x3 ;  /* 0x0000001507157211 */ /* 0x040fe400078e18ff */
[----:B------:R-:W-:-:S02]  /*05c0*/  LEA R24, R7, R24, 0x3 ;  /* 0x0000001807187211 */ /* 0x000fc400078e18ff */
[C---:B------:R-:W-:Y:S02]  /*05d0*/  LEA R25, R7.reuse, R25, 0x3 ;  /* 0x0000001907197211 */ /* 0x040fe400078e18ff */
[C---:B------:R-:W-:Y:S02]  /*05e0*/  LEA R26, R7.reuse, R26, 0x3 ;  /* 0x0000001a071a7211 */ /* 0x040fe400078e18ff */
[C---:B------:R-:W-:Y:S02]  /*05f0*/  LEA R27, R7.reuse, R27, 0x3 ;  /* 0x0000001b071b7211 */ /* 0x040fe400078e18ff */
[----:B------:R-:W-:Y:S01]  /*0600*/  LEA R8, R7, R8, 0x3 ;  /* 0x0000000807087211 */ /* 0x000fe200078e18ff */
[----:B---3--:R-:W-:-:S06]  /*0610*/  FMUL R22, R18, R29 ;  /* 0x0000001d12167220 */ /* 0x008fcc0000400000 */
[----:B------:R-:W0:Y:S01]  /*0620*/  F2F.F64.F32 R22, R22 ;  /* 0x0000001600167310 */ /* 0x000e220000201800 */
[----:B----4-:R-:W-:-:S07]  /*0630*/  FMUL R29, R10, R13 ;  /* 0x0000000d0a1d7220 */ /* 0x010fce0000400000 */
[----:B------:R-:W1:Y:S01]  /*0640*/  F2F.F64.F32 R18, R29 ;  /* 0x0000001d00127310 */ /* 0x000e620000201800 */
[----:B0-----:R-:W-:-:S08]  /*0650*/  DADD R14, R14, R22 ;  /* 0x000000000e0e7229 */ /* 0x001fd00000000016 */
[----:B-1----:R-:W-:Y:S01]  /*0660*/  DADD R16, R14, R18 ;  /* 0x000000000e107229 */ /* 0x002fe20000000012 */
[----:B------:R-:W-:Y:S10]  /*0670*/  @P1 BRA `(.L_x_2) ;  /* 0xfffffff800cc1947 */ /* 0x000ff4000383ffff */
.L_x_1:
[----:B------:R-:W-:Y:S05]  /*0680*/  @!P0 BRA `(.L_x_3) ;  /* 0x0000000400508947 */ /* 0x000fea0003800000 */
[----:B------:R-:W-:Y:S02]  /*0690*/  ISETP.GE.U32.AND P0, PT, R4, 0x4, PT ;  /* 0x000000040400780c */ /* 0x000fe40003f06070 */
[----:B------:R-:W-:-:S04]  /*06a0*/  LOP3.LUT R18, R0, 0x3, RZ, 0xc0, !PT ;  /* 0x0000000300127812 */ /* 0x000fc800078ec0ff */
[----:B------:R-:W-:-:S07]  /*06b0*/  ISETP.NE.AND P1, PT, R18, RZ, PT ;  /* 0x000000ff1200720c */ /* 0x000fce0003f25270 */
[----:B------:R-:W-:Y:S06]  /*06c0*/  @!P0 BRA `(.L_x_4) ;  /* 0x0000000000a08947 */ /* 0x000fec0003800000 */
[----:B------:R-:W0:Y:S01]  /*06d0*/  LDC.64 R8, c[0x0][0x380] ;  /* 0x0000e000ff087b82 */ /* 0x000e220000000a00 */
[----:B------:R-:W1:Y:S01]  /*06e0*/  LDCU UR6, c[0x0][0x394] ;  /* 0x00007280ff0677ac */ /* 0x000e620008000800 */
[----:B------:R-:W-:-:S05]  /*06f0*/  IMAD R19, R3, R0, R5 ;  /* 0x0000000003137224 */ /* 0x000fca00078e0205 */
[----:B------:R-:W-:Y:S01]  /*0700*/  IADD3 R25, PT, PT, R19, 0x1, RZ ;  /* 0x0000000113197810 */ /* 0x000fe20007ffe0ff */
[----:B------:R-:W2:Y:S01]  /*0710*/  LDC.64 R6, c[0x0][0x388] ;  /* 0x0000e200ff067b82 */ /* 0x000ea20000000a00 */
[----:B-1----:R-:W-:Y:S02]  /*0720*/  IMAD R11, R5, UR6, R2 ;  /* 0x00000006050b7c24 */ /* 0x002fe4000f8e0202 */
[C---:B0-----:R-:W-:Y:S01]  /*0730*/  IMAD.WIDE.U32 R26, R19.reuse, 0x4, R8 ;  /* 0x00000004131a7825 */ /* 0x041fe200078e0008 */
[----:B------:R-:W-:-:S04]  /*0740*/  IADD3 R13, PT, PT, R19, 0x2, RZ ;  /* 0x00000002130d7810 */ /* 0x000fc80007ffe0ff */
[----:B------:R-:W3:Y:S01]  /*0750*/  LDG.E R4, desc[UR4][R26.64] ;  /* 0x000000041a047981 */ /* 0x000ee2000c1e1900 */
[C---:B--2---:R-:W-:Y:S01]  /*0760*/  IMAD.WIDE.U32 R20, R11.reuse, 0x4, R6 ;  /* 0x000000040b147825 */ /* 0x044fe200078e0006 */
[----:B------:R-:W-:-:S04]  /*0770*/  IADD3 R11, PT, PT, R11, UR6, RZ ;  /* 0x000000060b0b7c10 */ /* 0x000fc8000fffe0ff */
[----:B------:R-:W3:Y:S01]  /*0780*/  LDG.E R15, desc[UR4][R20.64] ;  /* 0x00000004140f7981 */ /* 0x000ee2000c1e1900 */
[C---:B------:R-:W-:Y:S01]  /*0790*/  IMAD.WIDE.U32 R22, R11.reuse, 0x4, R6 ;  /* 0x000000040b167825 */ /* 0x040fe200078e0006 */
[----:B------:R-:W-:-:S03]  /*07a0*/  IADD3 R29, PT, PT, R11, UR6, RZ ;  /* 0x000000060b1d7c10 */ /* 0x000fc6000fffe0ff */
[--C-:B------:R-:W-:Y:S02]  /*07b0*/  IMAD.WIDE.U32 R24, R25, 0x4, R8.reuse ;  /* 0x0000000419187825 */ /* 0x100fe400078e0008 */
[----:B------:R-:W2:Y:S02]  /*07c0*/  LDG.E R23, desc[UR4][R22.64] ;  /* 0x0000000416177981 */ /* 0x000ea4000c1e1900 */
[----:B------:R-:W-:Y:S02]  /*07d0*/  IMAD.WIDE.U32 R10, R13, 0x4, R8 ;  /* 0x000000040d0a7825 */ /* 0x000fe400078e0008 */
[----:B------:R-:W2:Y:S02]  /*07e0*/  LDG.E R14, desc[UR4][R24.64] ;  /* 0x00000004180e7981 */ /* 0x000ea4000c1e1900 */
[----:B------:R-:W-:Y:S01]  /*07f0*/  IMAD.WIDE.U32 R12, R29, 0x4, R6 ;  /* 0x000000041d0c7825 */ /* 0x000fe200078e0006 */
[----:B------:R-:W-:Y:S01]  /*0800*/  IADD3 R19, PT, PT, R19, 0x3, RZ ;  /* 0x0000000313137810 */ /* 0x000fe20007ffe0ff */
[----:B------:R-:W4:Y:S01]  /*0810*/  LDG.E R10, desc[UR4][R10.64] ;  /* 0x000000040a0a7981 */ /* 0x000f22000c1e1900 */
[----:B------:R-:W-:-:S03]  /*0820*/  IADD3 R29, PT, PT, R29, UR6, RZ ;  /* 0x000000061d1d7c10 */ /* 0x000fc6000fffe0ff */
[----:B------:R-:W4:Y:S01]  /*0830*/  LDG.E R13, desc[UR4][R12.64] ;  /* 0x000000040c0d7981 */ /* 0x000f22000c1e1900 */
[----:B------:R-:W-:-:S04]  /*0840*/  IMAD.WIDE.U32 R8, R19, 0x4, R8 ;  /* 0x0000000413087825 */ /* 0x000fc800078e0008 */
[----:B------:R-:W-:Y:S02]  /*0850*/  IMAD.WIDE.U32 R6, R29, 0x4, R6 ;  /* 0x000000041d067825 */ /* 0x000fe400078e0006 */
[----:B------:R-:W5:Y:S04]  /*0860*/  LDG.E R8, desc[UR4][R8.64] ;  /* 0x0000000408087981 */ /* 0x000f68000c1e1900 */
[----:B------:R-:W5:Y:S01]  /*0870*/  LDG.E R7, desc[UR4][R6.64] ;  /* 0x0000000406077981 */ /* 0x000f62000c1e1900 */
[----:B------:R-:W-:Y:S01]  /*0880*/  IADD3 R5, PT, PT, R5, 0x4, RZ ;  /* 0x0000000405057810 */ /* 0x000fe20007ffe0ff */
[----:B---3--:R-:W-:-:S04]  /*0890*/  FMUL R4, R4, R15 ;  /* 0x0000000f04047220 */ /* 0x008fc80000400000 */
[----:B------:R-:W0:Y:S01]  /*08a0*/  F2F.F64.F32 R20, R4 ;  /* 0x0000000400147310 */ /* 0x000e220000201800 */
[----:B--2---:R-:W-:-:S07]  /*08b0*/  FMUL R23, R14, R23 ;  /* 0x000000170e177220 */ /* 0x004fce0000400000 */
[----:B------:R-:W1:Y:S01]  /*08c0*/  F2F.F64.F32 R14, R23 ;  /* 0x00000017000e7310 */ /* 0x000e620000201800 */
[----:B----4-:R-:W-:Y:S01]  /*08d0*/  FMUL R19, R10, R13 ;  /* 0x0000000d0a137220 */ /* 0x010fe20000400000 */
[----:B0-----:R-:W-:-:S06]  /*08e0*/  DADD R20, R16, R20 ;  /* 0x0000000010147229 */ /* 0x001fcc0000000014 */
[----:B------:R-:W0:Y:S01]  /*08f0*/  F2F.F64.F32 R10, R19 ;  /* 0x00000013000a7310 */ /* 0x000e220000201800 */
[----:B-----5:R-:W-:Y:S01]  /*0900*/  FMUL R12, R8, R7 ;  /* 0x00000007080c7220 */ /* 0x020fe20000400000 */
[----:B-1----:R-:W-:-:S06]  /*0910*/  DADD R14, R20, R14 ;  /* 0x00000000140e7229 */ /* 0x002fcc000000000e */
[----:B------:R-:W1:Y:S02]  /*0920*/  F2F.F64.F32 R16, R12 ;  /* 0x0000000c00107310 */ /* 0x000e640000201800 */
[----:B0-----:R-:W-:-:S08]  /*0930*/  DADD R10, R14, R10 ;  /* 0x000000000e0a7229 */ /* 0x001fd0000000000a */
[----:B-1----:R-:W-:-:S11]  /*0940*/  DADD R16, R10, R16 ;  /* 0x000000000a107229 */ /* 0x002fd60000000010 */
.L_x_4:
[----:B------:R-:W-:Y:S05]  /*0950*/  @!P1 BRA `(.L_x_3) ;  /* 0x00000000009c9947 */ /* 0x000fea0003800000 */
[----:B------:R-:W-:Y:S02]  /*0960*/  ISETP.NE.AND P0, PT, R18, 0x1, PT ;  /* 0x000000011200780c */ /* 0x000fe40003f05270 */
[----:B------:R-:W-:-:S04]  /*0970*/  LOP3.LUT R4, R0, 0x1, RZ, 0xc0, !PT ;  /* 0x0000000100047812 */ /* 0x000fc800078ec0ff */
[----:B------:R-:W-:-:S07]  /*0980*/  ISETP.NE.U32.AND P1, PT, R4, 0x1, PT ;  /* 0x000000010400780c */ /* 0x000fce0003f25070 */
[----:B------:R-:W-:Y:S06]  /*0990*/  @!P0 BRA `(.L_x_5) ;  /* 0x0000000000588947 */ /* 0x000fec0003800000 */
[----:B------:R-:W0:Y:S01]  /*09a0*/  LDC.64 R8, c[0x0][0x380] ;  /* 0x0000e000ff087b82 */ /* 0x000e220000000a00 */
[----:B------:R-:W1:Y:S01]  /*09b0*/  LDCU UR6, c[0x0][0x394] ;  /* 0x00007280ff0677ac */ /* 0x000e620008000800 */
[----:B------:R-:W-:-:S06]  /*09c0*/  IMAD R15, R3, R0, R5 ;  /* 0x00000000030f7224 */ /* 0x000fcc00078e0205 */
[----:B------:R-:W2:Y:S01]  /*09d0*/  LDC.64 R6, c[0x0][0x388] ;  /* 0x0000e200ff067b82 */ /* 0x000ea20000000a00 */
[----:B-1----:R-:W-:Y:S02]  /*09e0*/  IMAD R19, R5, UR6, R2 ;  /* 0x0000000605137c24 */ /* 0x002fe4000f8e0202 */
[C---:B0-----:R-:W-:Y:S01]  /*09f0*/  IMAD.WIDE.U32 R10, R15.reuse, 0x4, R8 ;  /* 0x000000040f0a7825 */ /* 0x041fe200078e0008 */
[----:B------:R-:W-:-:S03]  /*0a00*/  IADD3 R15, PT, PT, R15, 0x1, RZ ;  /* 0x000000010f0f7810 */ /* 0x000fc60007ffe0ff */
[C---:B--2---:R-:W-:Y:S01]  /*0a10*/  IMAD.WIDE.U32 R12, R19.reuse, 0x4, R6 ;  /* 0x00000004130c7825 */ /* 0x044fe200078e0006 */
[----:B------:R-:W-:Y:S01]  /*0a20*/  IADD3 R19, PT, PT, R19, UR6, RZ ;  /* 0x0000000613137c10 */ /* 0x000fe2000fffe0ff */
[----:B------:R-:W2:Y:S02]  /*0a30*/  LDG.E R10, desc[UR4][R10.64] ;  /* 0x000000040a0a7981 */ /* 0x000ea4000c1e1900 */
[----:B------:R-:W-:Y:S02]  /*0a40*/  IMAD.WIDE.U32 R8, R15, 0x4, R8 ;  /* 0x000000040f087825 */ /* 0x000fe400078e0008 */
[----:B------:R-:W2:Y:S02]  /*0a50*/  LDG.E R13, desc[UR4][R12.64] ;  /* 0x000000040c0d7981 */ /* 0x000ea4000c1e1900 */
[----:B------:R-:W-:Y:S02]  /*0a60*/  IMAD.WIDE.U32 R14, R19, 0x4, R6 ;  /* 0x00000004130e7825 */ /* 0x000fe400078e0006 */
[----:B------:R-:W3:Y:S04]  /*0a70*/  LDG.E R8, desc[UR4][R8.64] ;  /* 0x0000000408087981 */ /* 0x000ee8000c1e1900 */
[----:B------:R-:W3:Y:S01]  /*0a80*/  LDG.E R15, desc[UR4][R14.64] ;  /* 0x000000040e0f7981 */ /* 0x000ee2000c1e1900 */
[----:B------:R-:W-:Y:S01]  /*0a90*/  IADD3 R5, PT, PT, R5, 0x2, RZ ;  /* 0x0000000205057810 */ /* 0x000fe20007ffe0ff */
[----:B--2---:R-:W-:-:S04]  /*0aa0*/  FMUL R4, R10, R13 ;  /* 0x0000000d0a047220 */ /* 0x004fc80000400000 */
[----:B------:R-:W0:Y:S01]  /*0ab0*/  F2F.F64.F32 R6, R4 ;  /* 0x0000000400067310 */ /* 0x000e220000201800 */
[----:B---3--:R-:W-:-:S07]  /*0ac0*/  FMUL R18, R8, R15 ;  /* 0x0000000f08127220 */ /* 0x008fce0000400000 */
[----:B------:R-:W1:Y:S01]  /*0ad0*/  F2F.F64.F32 R18, R18 ;  /* 0x0000001200127310 */ /* 0x000e620000201800 */
[----:B0-----:R-:W-:-:S08]  /*0ae0*/  DADD R6, R16, R6 ;  /* 0x0000000010067229 */ /* 0x001fd00000000006 */
[----:B-1----:R-:W-:-:S11]  /*0af0*/  DADD R16, R6, R18 ;  /* 0x0000000006107229 */ /* 0x002fd60000000012 */
.L_x_5:
[----:B------:R-:W-:Y:S05]  /*0b00*/  @P1 BRA `(.L_x_3) ;  /* 0x0000000000301947 */ /* 0x000fea0003800000 */
[----:B------:R-:W0:Y:S01]  /*0b10*/  LDC.64 R6, c[0x0][0x380] ;  /* 0x0000e000ff067b82 */ /* 0x000e220000000a00 */
[----:B------:R-:W1:Y:S01]  /*0b20*/  LDCU UR6, c[0x0][0x394] ;  /* 0x00007280ff0677ac */ /* 0x000e620008000800 */
[----:B------:R-:W-:-:S06]  /*0b30*/  IMAD R11, R3, R0, R5 ;  /* 0x00000000030b7224 */ /* 0x000fcc00078e0205 */
[----:B------:R-:W2:Y:S01]  /*0b40*/  LDC.64 R8, c[0x0][0x388] ;  /* 0x0000e200ff087b82 */ /* 0x000ea20000000a00 */
[----:B-1----:R-:W-:Y:S02]  /*0b50*/  IMAD R13, R5, UR6, R2 ;  /* 0x00000006050d7c24 */ /* 0x002fe4000f8e0202 */
[----:B0-----:R-:W-:-:S06]  /*0b60*/  IMAD.WIDE.U32 R4, R11, 0x4, R6 ;  /* 0x000000040b047825 */ /* 0x001fcc00078e0006 */
[----:B------:R-:W3:Y:S01]  /*0b70*/  LDG.E R4, desc[UR4][R4.64] ;  /* 0x0000000404047981 */ /* 0x000ee2000c1e1900 */
[----:B--2---:R-:W-:-:S06]  /*0b80*/  IMAD.WIDE.U32 R6, R13, 0x4, R8 ;  /* 0x000000040d067825 */ /* 0x004fcc00078e0008 */
[----:B------:R-:W3:Y:S02]  /*0b90*/  LDG.E R7, desc[UR4][R6.64] ;  /* 0x0000000406077981 */ /* 0x000ee4000c1e1900 */
[----:B---3--:R-:W-:-:S06]  /*0ba0*/  FMUL R8, R4, R7 ;  /* 0x0000000704087220 */ /* 0x008fcc0000400000 */
[----:B------:R-:W0:Y:S02]  /*0bb0*/  F2F.F64.F32 R8, R8 ;  /* 0x0000000800087310 */ /* 0x000e240000201800 */
[----:B0-----:R-:W-:-:S11]  /*0bc0*/  DADD R16, R16, R8 ;  /* 0x0000000010107229 */ /* 0x001fd60000000008 */
.L_x_3:
[----:B------:R0:W1:Y:S02]  /*0bd0*/  F2F.F32.F64 R17, R16 ;  /* 0x0000001000117310 */ /* 0x0000640000301000 */
.L_x_0:
[----:B------:R-:W2:Y:S01]  /*0be0*/  LDC.64 R4, c[0x0][0x398] ;  /* 0x0000e600ff047b82 */ /* 0x000ea20000000a00 */
[----:B------:R-:W3:Y:S02]  /*0bf0*/  LDCU UR6, c[0x0][0x360] ;  /* 0x00006c00ff0677ac */ /* 0x000ee40008000800 */
[----:B---3--:R-:W-:-:S04]  /*0c00*/  IMAD R3, R3, UR6, R2 ;  /* 0x0000000603037c24 */ /* 0x008fc8000f8e0202 */
[----:B--2---:R-:W-:-:S05]  /*0c10*/  IMAD.WIDE R2, R3, 0x4, R4 ;  /* 0x0000000403027825 */ /* 0x004fca00078e0204 */
[----:B-1----:R-:W-:Y:S01]  /*0c20*/  STG.E desc[UR4][R2.64], R17 ;  /* 0x0000001102007986 */ /* 0x002fe2000c101904 */
[----:B------:R-:W-:Y:S05]  /*0c30*/  EXIT ;  /* 0x000000000000794d */ /* 0x000fea0003800000 */
.L_x_6:
[----:B------:R-:W-:-:S00]  /*0c40*/  BRA `(.L_x_6) ;  /* 0xfffffffc00fc7947 */ /* 0x000fc0000383ffff */
[----:B------:R-:W-:-:S00]  /*0c50*/  NOP ;  /* 0x0000000000007918 */ /* 0x000fc00000000000 */
        /* <DEDUP_REMOVED lines=10> */
.L_x_8:


//--------------------- .text._Z5saxpyifPfS_      --------------------------
	.section	.text._Z5saxpyifPfS_,"ax",@progbits
	.align	128
        .global         _Z5saxpyifPfS_
        .type           _Z5saxpyifPfS_,@function
        .size           _Z5saxpyifPfS_,(.L_x_9 - _Z5saxpyifPfS_)
        .other          _Z5saxpyifPfS_,@"STO_CUDA_ENTRY STV_DEFAULT"
_Z5saxpyifPfS_:
.text._Z5saxpyifPfS_:
[----:B------:R-:W-:Y:S01]  /*0000*/  LDC R1, c[0x0][0x37c] ;  /* 0x0000df00ff017b82 */ /* 0x000fe20000000800 */
[----:B------:R-:W0:Y:S07]  /*0010*/  S2R R0, SR_TID.X ;  /* 0x0000000000007919 */ /* 0x000e2e0000002100 */
[----:B------:R-:W0:Y:S01]  /*0020*/  S2UR UR4, SR_CTAID.X ;  /* 0x00000000000479c3 */ /* 0x000e220000002500 */
[----:B------:R-:W1:Y:S07]  /*0030*/  LDCU UR5, c[0x0][0x380] ;  /* 0x00007000ff0577ac */ /* 0x000e6e0008000800 */
[----:B------:R-:W0:Y:S02]  /*0040*/  LDC R7, c[0x0][0x360] ;  /* 0x0000d800ff077b82 */ /* 0x000e240000000800 */
[----:B0-----:R-:W-:-:S05]  /*0050*/  IMAD R7, R7, UR4, R0 ;  /* 0x0000000407077c24 */ /* 0x001fca000f8e0200 */
[----:B-1----:R-:W-:-:S13]  /*0060*/  ISETP.GE.AND P0, PT, R7, UR5, PT ;  /* 0x0000000507007c0c */ /* 0x002fda000bf06270 */
[----:B------:R-:W-:Y:S05]  /*0070*/  @P0 EXIT ;  /* 0x000000000000094d */ /* 0x000fea0003800000 */
[----:B------:R-:W0:Y:S01]  /*0080*/  LDC.64 R2, c[0x0][0x388] ;  /* 0x0000e200ff027b82 */ /* 0x000e220000000a00 */
[----:B------:R-:W1:Y:S01]  /*0090*/  LDCU.64 UR4, c[0x0][0x358] ;  /* 0x00006b00ff0477ac */ /* 0x000e620008000a00 */
[----:B------:R-:W2:Y:S06]  /*00a0*/  LDCU UR6, c[0x0][0x384] ;  /* 0x00007080ff0677ac */ /* 0x000eac0008000800 */
[----:B------:R-:W3:Y:S01]  /*00b0*/  LDC.64 R4, c[0x0][0x390] ;  /* 0x0000e400ff047b82 */ /* 0x000ee20000000a00 */
[----:B0-----:R-:W-:-:S06]  /*00c0*/  IMAD.WIDE R2, R7, 0x4, R2 ;  /* 0x0000000407027825 */ /* 0x001fcc00078e0202 */
[----:B-1----:R-:W2:Y:S01]  /*00d0*/  LDG.E R2, desc[UR4][R2.64] ;  /* 0x0000000402027981 */ /* 0x002ea2000c1e1900 */
[----:B---3--:R-:W-:-:S05]  /*00e0*/  IMAD.WIDE R4, R7, 0x4, R4 ;  /* 0x0000000407047825 */ /* 0x008fca00078e0204 */
[----:B------:R-:W2:Y:S02]  /*00f0*/  LDG.E R7, desc[UR4][R4.64] ;  /* 0x0000000404077981 */ /* 0x000ea4000c1e1900 */
[----:B--2---:R-:W-:-:S05]  /*0100*/  FFMA R7, R2, UR6, R7 ;  /* 0x0000000602077c23 */ /* 0x004fca0008000007 */
[----:B------:R-:W-:Y:S01]  /*0110*/  STG.E desc[UR4][R4.64], R7 ;  /* 0x0000000704007986 */ /* 0x000fe2000c101904 */
[----:B------:R-:W-:Y:S05]  /*0120*/  EXIT ;  /* 0x000000000000794d */ /* 0x000fea0003800000 */
.L_x_7:
        /* <DEDUP_REMOVED lines=13> */
.L_x_9:


//--------------------- .nv.shared.reserved.0     --------------------------
	.section	.nv.shared.reserved.0,"aw",@nobits
	.weak		__nv_reservedSMEM_offset_0_alias
	.size		__nv_reservedSMEM_offset_0_alias, 0, 64
	.other		__nv_reservedSMEM_offset_0_alias,@"STO_CUDA_RESERVED_SHARED STV_DEFAULT"
__nv_reservedSMEM_offset_0_alias:
	.zero		0
	.zero		64


//--------------------- .nv.constant0._Z4kDotPKfS0_iiPf --------------------------
	.section	.nv.constant0._Z4kDotPKfS0_iiPf,"a",@progbits
	.sectionflags	@""
	.align	4
.nv.constant0._Z4kDotPKfS0_iiPf:
	.zero		928


//--------------------- .nv.constant0._Z5saxpyifPfS_ --------------------------
	.section	.nv.constant0._Z5saxpyifPfS_,"a",@progbits
	.sectionflags	@""
	.align	4
.nv.constant0._Z5saxpyifPfS_:
	.zero		920


//--------------------- SYMBOLS --------------------------

	.type		.nv.reservedSmem.offset0,@object
	.size		.nv.reservedSmem.offset0,0x4
